	.headerflags	@"EF_CUDA_TEXMODE_UNIFIED EF_CUDA_64BIT_ADDRESS EF_CUDA_ACCELERATORS EF_CUDA_SM90 EF_CUDA_VIRTUAL_SM(EF_CUDA_SM90)"
	.elftype	@"ET_EXEC"


//--------------------- .nv.info                  --------------------------
	.section	.nv.info,"",@"SHT_CUDA_INFO"
	.align	4


	//----- nvinfo : EIATTR_REGCOUNT
	.align		4
        /*0000*/ 	.byte	0x04, 0x2f
        /*0002*/ 	.short	(.L_1 - .L_0)
	.align		4
.L_0:
        /*0004*/ 	.word	index@(triton_poi_fused__safe_softmax_8)
        /*0008*/ 	.word	0x0000000e


	//----- nvinfo : EIATTR_MIN_STACK_SIZE
	.align		4
.L_1:
        /*000c*/ 	.byte	0x04, 0x12
        /*000e*/ 	.short	(.L_3 - .L_2)
	.align		4
.L_2:
        /*0010*/ 	.word	index@(triton_poi_fused__safe_softmax_8)
        /*0014*/ 	.word	0x00000000


	//----- nvinfo : EIATTR_FRAME_SIZE
	.align		4
.L_3:
        /*0018*/ 	.byte	0x04, 0x11
        /*001a*/ 	.short	(.L_5 - .L_4)
	.align		4
.L_4:
        /*001c*/ 	.word	index@(triton_poi_fused__safe_softmax_8)
        /*0020*/ 	.word	0x00000000


	//----- nvinfo : EIATTR_MIN_STACK_SIZE
	.align		4
.L_5:
        /*0024*/ 	.byte	0x04, 0x12
        /*0026*/ 	.short	(.L_7 - .L_6)
	.align		4
.L_6:
        /*0028*/ 	.word	index@(triton_poi_fused__safe_softmax_8)
        /*002c*/ 	.word	0x00000000
.L_7:


//--------------------- .nv.info.triton_poi_fused__safe_softmax_8 --------------------------
	.section	.nv.info.triton_poi_fused__safe_softmax_8,"",@"SHT_CUDA_INFO"
	.sectionflags	@""
	.align	4


	//----- nvinfo : EIATTR_CUDA_API_VERSION
	.align		4
        /*0000*/ 	.byte	0x04, 0x37
        /*0002*/ 	.short	(.L_9 - .L_8)
.L_8:
        /*0004*/ 	.word	0x0000007c


	//----- nvinfo : EIATTR_KPARAM_INFO
	.align		4
.L_9:
        /*0008*/ 	.byte	0x04, 0x17
        /*000a*/ 	.short	(.L_11 - .L_10)
.L_10:
        /*000c*/ 	.word	0x00000000
        /*0010*/ 	.short	0x0002
        /*0012*/ 	.short	0x0010
        /*0014*/ 	.byte	0x00, 0xf0, 0x11, 0x00


	//----- nvinfo : EIATTR_KPARAM_INFO
	.align		4
.L_11:
        /*0018*/ 	.byte	0x04, 0x17
        /*001a*/ 	.short	(.L_13 - .L_12)
.L_12:
        /*001c*/ 	.word	0x00000000
        /*0020*/ 	.short	0x0001
        /*0022*/ 	.short	0x0008
        /*0024*/ 	.byte	0x00, 0xf4, 0x21, 0x00


	//----- nvinfo : EIATTR_KPARAM_INFO
	.align		4
.L_13:
        /*0028*/ 	.byte	0x04, 0x17
        /*002a*/ 	.short	(.L_15 - .L_14)
.L_14:
        /*002c*/ 	.word	0x00000000
        /*0030*/ 	.short	0x0000
        /*0032*/ 	.short	0x0000
        /*0034*/ 	.byte	0x00, 0xf4, 0x21, 0x00


	//----- nvinfo : EIATTR_SPARSE_MMA_MASK
	.align		4
.L_15:
        /*0038*/ 	.byte	0x03, 0x50
        /*003a*/ 	.short	0x0000


	//----- nvinfo : EIATTR_MAXREG_COUNT
	.align		4
        /*003c*/ 	.byte	0x03, 0x1b
        /*003e*/ 	.short	0x00ff


	//----- nvinfo : EIATTR_EXIT_INSTR_OFFSETS
	.align		4
        /*0040*/ 	.byte	0x04, 0x1c
        /*0042*/ 	.short	(.L_17 - .L_16)


	//   ....[0]....
.L_16:
        /*0044*/ 	.word	0x00000280


	//   ....[1]....
        /*0048*/ 	.word	0x000002a0


	//----- nvinfo : EIATTR_REQNTID
	.align		4
.L_17:
        /*004c*/ 	.byte	0x04, 0x10
        /*004e*/ 	.short	(.L_19 - .L_18)
.L_18:
        /*0050*/ 	.word	0x00000080
        /*0054*/ 	.word	0x00000001
        /*0058*/ 	.word	0x00000001


	//----- nvinfo : EIATTR_CBANK_PARAM_SIZE
	.align		4
.L_19:
        /*005c*/ 	.byte	0x03, 0x19
        /*005e*/ 	.short	0x0014


	//----- nvinfo : EIATTR_PARAM_CBANK
	.align		4
        /*0060*/ 	.byte	0x04, 0x0a
        /*0062*/ 	.short	(.L_21 - .L_20)
	.align		4
.L_20:
        /*0064*/ 	.word	index@(.nv.constant0.triton_poi_fused__safe_softmax_8)
        /*0068*/ 	.short	0x0210
        /*006a*/ 	.short	0x0014


	//----- nvinfo : EIATTR_SW_WAR
	.align		4
.L_21:
        /*006c*/ 	.byte	0x04, 0x36
        /*006e*/ 	.short	(.L_23 - .L_22)
.L_22:
        /*0070*/ 	.word	0x00000008
.L_23:


//--------------------- .nv.callgraph             --------------------------
	.section	.nv.callgraph,"",@"SHT_CUDA_CALLGRAPH"
	.align	4
	.sectionentsize	8
	.align		4
        /*0000*/ 	.word	0x00000000
	.align		4
        /*0004*/ 	.word	0xffffffff
	.align		4
        /*0008*/ 	.word	0x00000000
	.align		4
        /*000c*/ 	.word	0xfffffffe
	.align		4
        /*0010*/ 	.word	0x00000000
	.align		4
        /*0014*/ 	.word	0xfffffffd
	.align		4
        /*0018*/ 	.word	0x00000000
	.align		4
        /*001c*/ 	.word	0xfffffffc


//--------------------- .text.triton_poi_fused__safe_softmax_8 --------------------------
	.section	.text.triton_poi_fused__safe_softmax_8,"ax",@progbits
	.align	128
        .global         triton_poi_fused__safe_softmax_8
        .type           triton_poi_fused__safe_softmax_8,@function
        .size           triton_poi_fused__safe_softmax_8,(.L_x_1 - triton_poi_fused__safe_softmax_8)
        .other          triton_poi_fused__safe_softmax_8,@"STO_CUDA_ENTRY STV_DEFAULT"
triton_poi_fused__safe_softmax_8:
.text.triton_poi_fused__safe_softmax_8:
[----:B------:R-:W0:Y:S02]  /*0000*/  LDC R1, c[0x0][0x28] ;  /* 0x00000a00ff017b82 */ /* 0x000e240000000800 */
[----:B------:R-:W1:Y:S01]  /*0010*/  S2R R0, SR_TID.X ;  /* 0x0000000000007919 */ /* 0x000e620000002100 */
[----:B------:R-:W2:Y:S01]  /*0020*/  LDC.64 R2, c[0x0][0x210] ;  /* 0x00008400ff027b82 */ /* 0x000ea20000000a00 */
[----:B------:R-:W-:Y:S01]  /*0030*/  IMAD.MOV.U32 R11, RZ, RZ, RZ ;  /* 0x000000ffff0b7224 */ /* 0x000fe200078e00ff */
[----:B------:R-:W-:Y:S01]  /*0040*/  ULDC.64 UR4, c[0x0][0x208] ;  /* 0x0000820000047ab9 */ /* 0x000fe20000000a00 */
[----:B------:R-:W3:Y:S01]  /*0050*/  S2R R7, SR_CTAID.X ;  /* 0x0000000000077919 */ /* 0x000ee20000002500 */
[----:B------:R-:W-:Y:S01]  /*0060*/  IMAD.MOV.U32 R6, RZ, RZ, RZ ;  /* 0x000000ffff067224 */ /* 0x000fe200078e00ff */
[----:B-1----:R-:W-:Y:S02]  /*0070*/  LOP3.LUT R0, R0, 0x7f, RZ, 0xc0, !PT ;  /* 0x0000007f00007812 */ /* 0x002fe400078ec0ff */
[----:B---3--:R-:W-:-:S03]  /*0080*/  SHF.R.S32.HI R4, RZ, 0x18, R7 ;  /* 0x00000018ff047819 */ /* 0x008fc60000011407 */
[----:B------:R-:W-:Y:S01]  /*0090*/  IMAD R7, R7, 0x80, R0 ;  /* 0x0000008007077824 */ /* 0x000fe200078e0200 */
[----:B------:R-:W-:-:S04]  /*00a0*/  SGXT R0, R4, 0x1 ;  /* 0x000000010400781a */ /* 0x000fc80000000200 */
[----:B------:R-:W-:Y:S02]  /*00b0*/  ISETP.GE.AND P0, PT, R7, 0x400, PT ;  /* 0x000004000700780c */ /* 0x000fe40003f06270 */
[----:B------:R-:W-:-:S04]  /*00c0*/  LEA.HI R0, R0, R7, RZ, 0x2 ;  /* 0x0000000700007211 */ /* 0x000fc800078f10ff */
[----:B------:R-:W-:-:S05]  /*00d0*/  LOP3.LUT R5, R0, 0xfffffffc, RZ, 0xc0, !PT ;  /* 0xfffffffc00057812 */ /* 0x000fca00078ec0ff */
[----:B--2---:R-:W-:-:S05]  /*00e0*/  IMAD.WIDE R4, R5, 0x4, R2 ;  /* 0x0000000405047825 */ /* 0x004fca00078e0202 */
[----:B------:R-:W2:Y:S01]  /*00f0*/  @!P0 LDG.E.EL R11, desc[UR4][R4.64] ;  /* 0x00000004040b8981 */ /* 0x000ea2000c2e1900 */
[----:B------:R-:W-:-:S03]  /*0100*/  CS2R R8, SRZ ;  /* 0x0000000000087805 */ /* 0x000fc6000001ff00 */
[----:B------:R-:W3:Y:S04]  /*0110*/  @!P0 LDG.E.EL R6, desc[UR4][R4.64+0x4] ;  /* 0x0000040404068981 */ /* 0x000ee8000c2e1900 */
[----:B------:R-:W4:Y:S04]  /*0120*/  @!P0 LDG.E.EL R8, desc[UR4][R4.64+0x8] ;  /* 0x0000080404088981 */ /* 0x000f28000c2e1900 */
[----:B------:R-:W5:Y:S01]  /*0130*/  @!P0 LDG.E.EL R9, desc[UR4][R4.64+0xc] ;  /* 0x00000c0404098981 */ /* 0x000f62000c2e1900 */
[----:B------:R-:W-:Y:S02]  /*0140*/  IMAD.MOV.U32 R0, RZ, RZ, RZ ;  /* 0x000000ffff007224 */ /* 0x000fe400078e00ff */
[----:B------:R-:W-:-:S05]  /*0150*/  IMAD.WIDE R2, R7, 0x4, R2 ;  /* 0x0000000407027825 */ /* 0x000fca00078e0202 */
[----:B------:R1:W5:Y:S02]  /*0160*/  @!P0 LDG.E R0, desc[UR4][R2.64] ;  /* 0x0000000402008981 */ /* 0x000364000c1e1900 */
[----:B-1----:R-:W1:Y:S02]  /*0170*/  LDC.64 R2, c[0x0][0x218] ;  /* 0x00008600ff027b82 */ /* 0x002e640000000a00 */
[----:B-1----:R-:W-:Y:S01]  /*0180*/  IMAD.WIDE R2, R7, 0x4, R2 ;  /* 0x0000000407027825 */ /* 0x002fe200078e0202 */
[C---:B--2---:R-:W-:Y:S02]  /*0190*/  FSETP.NAN.AND P2, PT, R11.reuse, R11, PT ;  /* 0x0000000b0b00720b */ /* 0x044fe40003f48000 */
[----:B---3--:R-:W-:-:S11]  /*01a0*/  FSETP.GT.AND P1, PT, R11, R6, PT ;  /* 0x000000060b00720b */ /* 0x008fd60003f24000 */
[----:B------:R-:W-:-:S04]  /*01b0*/  @!P2 FSEL R11, R11, R6, P1 ;  /* 0x000000060b0ba208 */ /* 0x000fc80000800000 */
[C---:B----4-:R-:W-:Y:S02]  /*01c0*/  FSETP.GT.AND P1, PT, R11.reuse, R8, PT ;  /* 0x000000080b00720b */ /* 0x050fe40003f24000 */
[----:B------:R-:W-:-:S11]  /*01d0*/  FSETP.NAN.AND P2, PT, R11, R11, PT ;  /* 0x0000000b0b00720b */ /* 0x000fd60003f48000 */
[----:B------:R-:W-:-:S04]  /*01e0*/  @!P1 FSEL R11, R11, R8, P2 ;  /* 0x000000080b0b9208 */ /* 0x000fc80001000000 */
[C---:B-----5:R-:W-:Y:S02]  /*01f0*/  FSETP.GT.AND P1, PT, R11.reuse, R9, PT ;  /* 0x000000090b00720b */ /* 0x060fe40003f24000 */
[----:B------:R-:W-:-:S11]  /*0200*/  FSETP.NAN.AND P2, PT, R11, R11, PT ;  /* 0x0000000b0b00720b */ /* 0x000fd60003f48000 */
[----:B------:R-:W-:-:S05]  /*0210*/  @!P1 FSEL R11, R11, R9, P2 ;  /* 0x000000090b0b9208 */ /* 0x000fca0001000000 */
[----:B------:R-:W-:-:S04]  /*0220*/  FADD R0, -R11, R0 ;  /* 0x000000000b007221 */ /* 0x000fc80000000100 */
[----:B------:R-:W-:-:S05]  /*0230*/  FMUL R0, R0, 1.4426950216293334961 ;  /* 0x3fb8aa3b00007820 */ /* 0x000fca0000400000 */
[----:B------:R-:W-:-:S13]  /*0240*/  FSETP.GEU.AND P1, PT, R0, -126, PT ;  /* 0xc2fc00000000780b */ /* 0x000fda0003f2e000 */
[----:B------:R-:W-:-:S04]  /*0250*/  @!P1 FMUL R0, R0, 0.5 ;  /* 0x3f00000000009820 */ /* 0x000fc80000400000 */
[----:B------:R-:W1:Y:S02]  /*0260*/  MUFU.EX2 R5, R0 ;  /* 0x0000000000057308 */ /* 0x000e640000000800 */
[----:B-1----:R-:W-:Y:S01]  /*0270*/  @!P1 FMUL R5, R5, R5 ;  /* 0x0000000505059220 */ /* 0x002fe20000400000 */
[----:B------:R-:W-:Y:S06]  /*0280*/  @P0 EXIT ;  /* 0x000000000000094d */ /* 0x000fec0003800000 */
[----:B------:R-:W-:Y:S01]  /*0290*/  STG.E desc[UR4][R2.64], R5 ;  /* 0x0000000502007986 */ /* 0x000fe2000c101904 */
[----:B------:R-:W-:Y:S05]  /*02a0*/  EXIT ;  /* 0x000000000000794d */ /* 0x000fea0003800000 */
.L_x_0:
[----:B------:R-:W-:-:S00]  /*02b0*/  BRA `(.L_x_0) ;  /* 0xfffffffc00fc7947 */ /* 0x000fc0000383ffff */
[----:B------:R-:W-:-:S00]  /*02c0*/  NOP ;  /* 0x0000000000007918 */ /* 0x000fc00000000000 */
        /* <DEDUP_REMOVED lines=11> */
.L_x_1:


//--------------------- .nv.constant0.triton_poi_fused__safe_softmax_8 --------------------------
	.section	.nv.constant0.triton_poi_fused__safe_softmax_8,"a",@progbits
	.sectionflags	@""
	.align	4
.nv.constant0.triton_poi_fused__safe_softmax_8:
	.zero		548
